//
// Generated by NVIDIA NVVM Compiler
//
// Compiler Build ID: CL-36424714
// Cuda compilation tools, release 13.0, V13.0.88
// Based on NVVM 20.0.0
//

.version 9.0
.target sm_100
.address_size 64

	// .globl	_Z9calculatePiii

.visible .entry _Z9calculatePiii(
	.param .u64 .ptr .align 1 _Z9calculatePiii_param_0,
	.param .u32 _Z9calculatePiii_param_1,
	.param .u32 _Z9calculatePiii_param_2
)
{
	.reg .pred 	%p<4>;
	.reg .b32 	%r<15>;
	.reg .b64 	%rd<7>;

	ld.param.u64 	%rd1, [_Z9calculatePiii_param_0];
	ld.param.u32 	%r3, [_Z9calculatePiii_param_1];
	ld.param.u32 	%r2, [_Z9calculatePiii_param_2];
	mov.u32 	%r5, %ntid.x;
	mov.u32 	%r6, %ctaid.x;
	mov.u32 	%r7, %tid.x;
	mad.lo.s32 	%r1, %r5, %r6, %r7;
	shl.b32 	%r8, %r2, 1;
	rem.s32 	%r9, %r1, %r8;
	setp.ne.s32 	%p1, %r9, 0;
	add.s32 	%r10, %r2, %r1;
	setp.ge.s32 	%p2, %r10, %r3;
	or.pred  	%p3, %p1, %p2;
	@%p3 bra 	$L__BB0_2;
	cvta.to.global.u64 	%rd2, %rd1;
	mul.wide.s32 	%rd3, %r1, 4;
	add.s64 	%rd4, %rd2, %rd3;
	mul.wide.s32 	%rd5, %r2, 4;
	add.s64 	%rd6, %rd4, %rd5;
	ld.global.u32 	%r12, [%rd6];
	ld.global.u32 	%r13, [%rd4];
	xor.b32  	%r14, %r13, %r12;
	st.global.u32 	[%rd4], %r14;
$L__BB0_2:
	ret;

}


// ===== COMPILED SASS (sm_100) =====

	.target	sm_100

	.elftype	@"ET_EXEC"


//--------------------- .note.nv.tkinfo           --------------------------
	.section	.note.nv.tkinfo,"",@"SHT_NOTE"
	.sectionflags	@"SHF_NOTE_NV_TKINFO"
	.tkinfo
        /*0018*/ 	.word	0x00000002
        /*0030*/ 	.string	""
        /*0030*/ 	.string	"ptxas"
        /*0030*/ 	.string	"Cuda compilation tools, release 13.0, V13.0.88"
        /*0030*/ 	.string	"Build cuda_13.0.r13.0/compiler.36424714_0"
        /*0030*/ 	.string	"-arch sm_100 -m 64 "



//--------------------- .note.nv.cuinfo           --------------------------
	.section	.note.nv.cuinfo,"",@"SHT_NOTE"
	.sectionflags	@"SHF_NOTE_NV_CUINFO"
        /*0018*/ 	.short	0x0002
        /*001a*/ 	.short	0x0064
        /*001c*/ 	.short	0x0082
	.zero		2


//--------------------- .nv.info                  --------------------------
	.section	.nv.info,"",@"SHT_CUDA_INFO"
	.align	4


	//----- nvinfo : EIATTR_REGCOUNT
	.align		4
        /*0000*/ 	.byte	0x04, 0x2f
        /*0002*/ 	.short	(.L_1 - .L_0)
	.align		4
.L_0:
        /*0004*/ 	.word	index@(_Z9calculatePiii)
        /*0008*/ 	.word	0x0000000c


	//----- nvinfo : EIATTR_FRAME_SIZE
	.align		4
.L_1:
        /*000c*/ 	.byte	0x04, 0x11
        /*000e*/ 	.short	(.L_3 - .L_2)
	.align		4
.L_2:
        /*0010*/ 	.word	index@(_Z9calculatePiii)
        /*0014*/ 	.word	0x00000000


	//----- nvinfo : EIATTR_MIN_STACK_SIZE
	.align		4
.L_3:
        /*0018*/ 	.byte	0x04, 0x12
        /*001a*/ 	.short	(.L_5 - .L_4)
	.align		4
.L_4:
        /*001c*/ 	.word	index@(_Z9calculatePiii)
        /*0020*/ 	.word	0x00000000
.L_5:


//--------------------- .nv.compat                --------------------------
	.section	.nv.compat,"",@"SHT_CUDA_COMPAT_INFO"
	.align	4
        /*0000*/ 	.byte	0x02, 0x09, 0x00, 0x00, 0x02, 0x02, 0x01, 0x00, 0x02, 0x05, 0x05, 0x00, 0x03, 0x07, 0x01, 0x01
        /*0010*/ 	.byte	0x02, 0x03, 0x00, 0x00, 0x02, 0x06, 0x01, 0x00, 0x04, 0x0b, 0x08, 0x00, 0x09, 0x00, 0x00, 0x00
        /*0020*/ 	.byte	0x00, 0x00, 0x00, 0x00


//--------------------- .nv.info._Z9calculatePiii --------------------------
	.section	.nv.info._Z9calculatePiii,"",@"SHT_CUDA_INFO"
	.sectionflags	@""
	.align	4


	//----- nvinfo : EIATTR_CUDA_API_VERSION
	.align		4
        /*0000*/ 	.byte	0x04, 0x37
        /*0002*/ 	.short	(.L_7 - .L_6)
.L_6:
        /*0004*/ 	.word	0x00000082


	//----- nvinfo : EIATTR_KPARAM_INFO
	.align		4
.L_7:
        /*0008*/ 	.byte	0x04, 0x17
        /*000a*/ 	.short	(.L_9 - .L_8)
.L_8:
        /*000c*/ 	.word	0x00000000
        /*0010*/ 	.short	0x0002
        /*0012*/ 	.short	0x000c
        /*0014*/ 	.byte	0x00, 0xf0, 0x11, 0x00


	//----- nvinfo : EIATTR_KPARAM_INFO
	.align		4
.L_9:
        /*0018*/ 	.byte	0x04, 0x17
        /*001a*/ 	.short	(.L_11 - .L_10)
.L_10:
        /*001c*/ 	.word	0x00000000
        /*0020*/ 	.short	0x0001
        /*0022*/ 	.short	0x0008
        /*0024*/ 	.byte	0x00, 0xf0, 0x11, 0x00


	//----- nvinfo : EIATTR_KPARAM_INFO
	.align		4
.L_11:
        /*0028*/ 	.byte	0x04, 0x17
        /*002a*/ 	.short	(.L_13 - .L_12)
.L_12:
        /*002c*/ 	.word	0x00000000
        /*0030*/ 	.short	0x0000
        /*0032*/ 	.short	0x0000
        /*0034*/ 	.byte	0x00, 0xf5, 0x21, 0x00


	//----- nvinfo : EIATTR_SPARSE_MMA_MASK
	.align		4
.L_13:
        /*0038*/ 	.byte	0x03, 0x50
        /*003a*/ 	.short	0x0000


	//----- nvinfo : EIATTR_MAXREG_COUNT
	.align		4
        /*003c*/ 	.byte	0x03, 0x1b
        /*003e*/ 	.short	0x00ff


	//----- nvinfo : EIATTR_MERCURY_ISA_VERSION
	.align		4
        /*0040*/ 	.byte	0x03, 0x5f
        /*0042*/ 	.short	0x0101


	//----- nvinfo : EIATTR_VRC_CTA_INIT_COUNT
	.align		4
        /*0044*/ 	.byte	0x02, 0x4a
	.zero		1
	.zero		1


	//----- nvinfo : EIATTR_EXIT_INSTR_OFFSETS
	.align		4
        /*0048*/ 	.byte	0x04, 0x1c
        /*004a*/ 	.short	(.L_15 - .L_14)


	//   ....[0]....
.L_14:
        /*004c*/ 	.word	0x00000210


	//   ....[1]....
        /*0050*/ 	.word	0x000002a0


	//----- nvinfo : EIATTR_CBANK_PARAM_SIZE
	.align		4
.L_15:
        /*0054*/ 	.byte	0x03, 0x19
        /*0056*/ 	.short	0x0010


	//----- nvinfo : EIATTR_PARAM_CBANK
	.align		4
        /*0058*/ 	.byte	0x04, 0x0a
        /*005a*/ 	.short	(.L_17 - .L_16)
	.align		4
.L_16:
        /*005c*/ 	.word	index@(.nv.constant0._Z9calculatePiii)
        /*0060*/ 	.short	0x0380
        /*0062*/ 	.short	0x0010


	//----- nvinfo : EIATTR_SW_WAR
	.align		4
.L_17:
        /*0064*/ 	.byte	0x04, 0x36
        /*0066*/ 	.short	(.L_19 - .L_18)
.L_18:
        /*0068*/ 	.word	0x00000008
.L_19:


//--------------------- .nv.callgraph             --------------------------
	.section	.nv.callgraph,"",@"SHT_CUDA_CALLGRAPH"
	.align	4
	.sectionentsize	8
	.align		4
        /*0000*/ 	.word	0x00000000
	.align		4
        /*0004*/ 	.word	0xffffffff
	.align		4
        /*0008*/ 	.word	0x00000000
	.align		4
        /*000c*/ 	.word	0xfffffffe
	.align		4
        /*0010*/ 	.word	0x00000000
	.align		4
        /*0014*/ 	.word	0xfffffffd
	.align		4
        /*0018*/ 	.word	0x00000000
	.align		4
        /*001c*/ 	.word	0xfffffffc


//--------------------- .text._Z9calculatePiii    --------------------------
	.section	.text._Z9calculatePiii,"ax",@progbits
	.align	128
        .global         _Z9calculatePiii
        .type           _Z9calculatePiii,@function
        .size           _Z9calculatePiii,(.L_x_1 - _Z9calculatePiii)
        .other          _Z9calculatePiii,@"STO_CUDA_ENTRY STV_DEFAULT"
_Z9calculatePiii:
.text._Z9calculatePiii:
[----:B------:R-:W-:Y:S08]  /*0000*/  LDC R1, c[0x0][0x37c] ;  /* 0x0000df00ff017b82 */ /* 0x000ff00000000800 */
[----:B------:R-:W0:Y:S01]  /*0010*/  LDC R6, c[0x0][0x38c] ;  /* 0x0000e300ff067b82 */ /* 0x000e220000000800 */
[----:B------:R-:W1:Y:S01]  /*0020*/  S2R R5, SR_CTAID.X ;  /* 0x0000000000057919 */ /* 0x000e620000002500 */
[----:B------:R-:W1:Y:S01]  /*0030*/  LDCU UR4, c[0x0][0x360] ;  /* 0x00006c00ff0477ac */ /* 0x000e620008000800 */
[----:B------:R-:W1:Y:S01]  /*0040*/  S2R R4, SR_TID.X ;  /* 0x0000000000047919 */ /* 0x000e620000002100 */
[----:B0-----:R-:W-:-:S05]  /*0050*/  IMAD.SHL.U32 R9, R6, 0x2, RZ ;  /* 0x0000000206097824 */ /* 0x001fca00078e00ff */
[-C--:B------:R-:W-:Y:S02]  /*0060*/  IABS R8, R9.reuse ;  /* 0x0000000900087213 */ /* 0x080fe40000000000 */
[----:B------:R-:W-:Y:S02]  /*0070*/  ISETP.NE.AND P1, PT, R9, RZ, PT ;  /* 0x000000ff0900720c */ /* 0x000fe40003f25270 */
[----:B------:R-:W0:Y:S01]  /*0080*/  I2F.RP R0, R8 ;  /* 0x0000000800007306 */ /* 0x000e220000209400 */
[----:B-1----:R-:W-:Y:S01]  /*0090*/  IMAD R5, R5, UR4, R4 ;  /* 0x0000000405057c24 */ /* 0x002fe2000f8e0204 */
[----:B------:R-:W-:Y:S01]  /*00a0*/  IABS R4, R9 ;  /* 0x0000000900047213 */ /* 0x000fe20000000000 */
[----:B------:R-:W1:Y:S03]  /*00b0*/  LDCU UR4, c[0x0][0x388] ;  /* 0x00007100ff0477ac */ /* 0x000e660008000800 */
[----:B------:R-:W-:-:S02]  /*00c0*/  ISETP.GE.AND P2, PT, R5, RZ, PT ;  /* 0x000000ff0500720c */ /* 0x000fc40003f46270 */
[----:B0-----:R-:W0:Y:S02]  /*00d0*/  MUFU.RCP R0, R0 ;  /* 0x0000000000007308 */ /* 0x001e240000001000 */
[----:B0-----:R-:W-:Y:S01]  /*00e0*/  VIADD R2, R0, 0xffffffe ;  /* 0x0ffffffe00027836 */ /* 0x001fe20000000000 */
[----:B------:R-:W-:-:S05]  /*00f0*/  IABS R0, R5 ;  /* 0x0000000500007213 */ /* 0x000fca0000000000 */
[----:B------:R0:W2:Y:S02]  /*0100*/  F2I.FTZ.U32.TRUNC.NTZ R3, R2 ;  /* 0x0000000200037305 */ /* 0x0000a4000021f000 */
[----:B0-----:R-:W-:Y:S01]  /*0110*/  IMAD.MOV.U32 R2, RZ, RZ, RZ ;  /* 0x000000ffff027224 */ /* 0x001fe200078e00ff */
[----:B--2---:R-:W-:-:S05]  /*0120*/  IADD3 R7, PT, PT, RZ, -R3, RZ ;  /* 0x80000003ff077210 */ /* 0x004fca0007ffe0ff */
[----:B------:R-:W-:-:S04]  /*0130*/  IMAD R7, R7, R8, RZ ;  /* 0x0000000807077224 */ /* 0x000fc800078e02ff */
[----:B------:R-:W-:Y:S01]  /*0140*/  IMAD.HI.U32 R3, R3, R7, R2 ;  /* 0x0000000703037227 */ /* 0x000fe200078e0002 */
[----:B------:R-:W-:-:S05]  /*0150*/  IADD3 R2, PT, PT, RZ, -R4, RZ ;  /* 0x80000004ff027210 */ /* 0x000fca0007ffe0ff */
[----:B------:R-:W-:-:S04]  /*0160*/  IMAD.HI.U32 R3, R3, R0, RZ ;  /* 0x0000000003037227 */ /* 0x000fc800078e00ff */
[----:B------:R-:W-:Y:S02]  /*0170*/  IMAD R3, R3, R2, R0 ;  /* 0x0000000203037224 */ /* 0x000fe400078e0200 */
[----:B------:R-:W-:-:S03]  /*0180*/  IMAD.IADD R0, R5, 0x1, R6 ;  /* 0x0000000105007824 */ /* 0x000fc600078e0206 */
[----:B------:R-:W-:-:S13]  /*0190*/  ISETP.GT.U32.AND P0, PT, R8, R3, PT ;  /* 0x000000030800720c */ /* 0x000fda0003f04070 */
[----:B------:R-:W-:-:S05]  /*01a0*/  @!P0 IMAD.IADD R3, R3, 0x1, -R8 ;  /* 0x0000000103038824 */ /* 0x000fca00078e0a08 */
[----:B------:R-:W-:-:S13]  /*01b0*/  ISETP.GT.U32.AND P0, PT, R8, R3, PT ;  /* 0x000000030800720c */ /* 0x000fda0003f04070 */
[----:B------:R-:W-:Y:S02]  /*01c0*/  @!P0 IADD3 R3, PT, PT, R3, -R8, RZ ;  /* 0x8000000803038210 */ /* 0x000fe40007ffe0ff */
[----:B-1----:R-:W-:Y:S02]  /*01d0*/  ISETP.GE.AND P0, PT, R0, UR4, PT ;  /* 0x0000000400007c0c */ /* 0x002fe4000bf06270 */
[----:B------:R-:W-:Y:S02]  /*01e0*/  @!P2 IADD3 R3, PT, PT, -R3, RZ, RZ ;  /* 0x000000ff0303a210 */ /* 0x000fe40007ffe1ff */
[----:B------:R-:W-:-:S04]  /*01f0*/  @!P1 LOP3.LUT R3, RZ, R9, RZ, 0x33, !PT ;  /* 0x00000009ff039212 */ /* 0x000fc800078e33ff */
[----:B------:R-:W-:-:S13]  /*0200*/  ISETP.NE.OR P0, PT, R3, RZ, P0 ;  /* 0x000000ff0300720c */ /* 0x000fda0000705670 */
[----:B------:R-:W-:Y:S05]  /*0210*/  @P0 EXIT ;  /* 0x000000000000094d */ /* 0x000fea0003800000 */
[----:B------:R-:W0:Y:S01]  /*0220*/  LDC.64 R2, c[0x0][0x380] ;  /* 0x0000e000ff027b82 */ /* 0x000e220000000a00 */
[----:B------:R-:W1:Y:S01]  /*0230*/  LDCU.64 UR4, c[0x0][0x358] ;  /* 0x00006b00ff0477ac */ /* 0x000e620008000a00 */
[----:B0-----:R-:W-:-:S05]  /*0240*/  IMAD.WIDE R2, R5, 0x4, R2 ;  /* 0x0000000405027825 */ /* 0x001fca00078e0202 */
[----:B-1----:R-:W2:Y:S01]  /*0250*/  LDG.E R7, desc[UR4][R2.64] ;  /* 0x0000000402077981 */ /* 0x002ea2000c1e1900 */
[----:B------:R-:W-:-:S06]  /*0260*/  IMAD.WIDE R4, R6, 0x4, R2 ;  /* 0x0000000406047825 */ /* 0x000fcc00078e0202 */
[----:B------:R-:W2:Y:S02]  /*0270*/  LDG.E R4, desc[UR4][R4.64] ;  /* 0x0000000404047981 */ /* 0x000ea4000c1e1900 */
[----:B--2---:R-:W-:-:S05]  /*0280*/  LOP3.LUT R7, R7, R4, RZ, 0x3c, !PT ;  /* 0x0000000407077212 */ /* 0x004fca00078e3cff */
[----:B------:R-:W-:Y:S01]  /*0290*/  STG.E desc[UR4][R2.64], R7 ;  /* 0x0000000702007986 */ /* 0x000fe2000c101904 */
[----:B------:R-:W-:Y:S05]  /*02a0*/  EXIT ;  /* 0x000000000000794d */ /* 0x000fea0003800000 */
.L_x_0:
[----:B------:R-:W-:-:S00]  /*02b0*/  BRA `(.L_x_0) ;  /* 0xfffffffc00fc7947 */ /* 0x000fc0000383ffff */
[----:B------:R-:W-:-:S00]  /*02c0*/  NOP ;  /* 0x0000000000007918 */ /* 0x000fc00000000000 */
        /* <DEDUP_REMOVED lines=11> */
.L_x_1:


//--------------------- .nv.shared.reserved.0     --------------------------
	.section	.nv.shared.reserved.0,"aw",@nobits
	.weak		__nv_reservedSMEM_offset_0_alias
	.size		__nv_reservedSMEM_offset_0_alias, 0, 64
	.other		__nv_reservedSMEM_offset_0_alias,@"STO_CUDA_RESERVED_SHARED STV_DEFAULT"
__nv_reservedSMEM_offset_0_alias:
	.zero		0
	.zero		64


//--------------------- .nv.constant0._Z9calculatePiii --------------------------
	.section	.nv.constant0._Z9calculatePiii,"a",@progbits
	.sectionflags	@""
	.align	4
.nv.constant0._Z9calculatePiii:
	.zero		912


//--------------------- SYMBOLS --------------------------

	.type		.nv.reservedSmem.offset0,@object
	.size		.nv.reservedSmem.offset0,0x4
